//
// Generated by NVIDIA NVVM Compiler
//
// Compiler Build ID: CL-36424714
// Cuda compilation tools, release 13.0, V13.0.88
// Based on NVVM 20.0.0
//

.version 9.0
.target sm_100
.address_size 64

	// .globl	kernel

.visible .entry kernel(
	.param .u64 .ptr .align 1 kernel_param_0,
	.param .u64 .ptr .align 1 kernel_param_1,
	.param .u64 .ptr .align 1 kernel_param_2,
	.param .u32 kernel_param_3
)
{
	.reg .pred 	%p<10>;
	.reg .b32 	%r<42>;
	.reg .b32 	%f<67>;
	.reg .b64 	%rd<61>;

	ld.param.u64 	%rd10, [kernel_param_0];
	ld.param.u64 	%rd11, [kernel_param_2];
	ld.param.u32 	%r16, [kernel_param_3];
	cvta.to.global.u64 	%rd1, %rd10;
	cvta.to.global.u64 	%rd12, %rd11;
	mov.u32 	%r17, %ctaid.x;
	mov.u32 	%r18, %ntid.x;
	mov.u32 	%r19, %tid.x;
	mad.lo.s32 	%r1, %r17, %r18, %r19;
	mov.u32 	%r20, %ctaid.y;
	mov.u32 	%r21, %ntid.y;
	mov.u32 	%r22, %tid.y;
	mad.lo.s32 	%r23, %r20, %r21, %r22;
	mul.lo.s32 	%r2, %r16, %r23;
	add.s32 	%r24, %r2, %r1;
	mul.wide.s32 	%rd13, %r24, 4;
	add.s64 	%rd2, %rd12, %rd13;
	mov.b32 	%r25, 0;
	st.global.u32 	[%rd2], %r25;
	max.s32 	%r26, %r1, %r23;
	setp.ge.s32 	%p1, %r26, %r16;
	@%p1 bra 	$L__BB0_13;
	and.b32  	%r3, %r16, 7;
	setp.lt.u32 	%p2, %r16, 8;
	mov.f32 	%f66, 0f00000000;
	mov.b32 	%r40, 0;
	@%p2 bra 	$L__BB0_4;
	and.b32  	%r40, %r16, 2147483640;
	neg.s32 	%r38, %r40;
	mul.wide.s32 	%rd14, %r16, 16;
	add.s64 	%rd3, %rd1, %rd14;
	mul.wide.s32 	%rd15, %r16, 20;
	add.s64 	%rd4, %rd1, %rd15;
	mul.wide.s32 	%rd16, %r16, 24;
	add.s64 	%rd5, %rd1, %rd16;
	mul.wide.s32 	%rd17, %r16, 28;
	add.s64 	%rd6, %rd1, %rd17;
	mul.wide.u32 	%rd18, %r2, 4;
	add.s64 	%rd19, %rd18, %rd1;
	add.s64 	%rd60, %rd19, 16;
	mov.f32 	%f66, 0f00000000;
	shl.b32 	%r29, %r16, 3;
	mov.u32 	%r37, %r1;
$L__BB0_3:
	.pragma "nounroll";
	mul.wide.s32 	%rd20, %r37, 4;
	mul.wide.s32 	%rd21, %r16, 4;
	add.s64 	%rd22, %rd1, %rd20;
	add.s64 	%rd23, %rd22, %rd21;
	mul.wide.s32 	%rd24, %r16, 8;
	add.s64 	%rd25, %rd22, %rd24;
	mul.wide.s32 	%rd26, %r16, 12;
	add.s64 	%rd27, %rd22, %rd26;
	add.s64 	%rd28, %rd3, %rd20;
	add.s64 	%rd29, %rd4, %rd20;
	add.s64 	%rd30, %rd5, %rd20;
	add.s64 	%rd31, %rd6, %rd20;
	ld.global.f32 	%f16, [%rd60+-16];
	ld.global.f32 	%f17, [%rd22];
	fma.rn.f32 	%f18, %f16, %f17, %f66;
	ld.global.f32 	%f19, [%rd60+-12];
	ld.global.f32 	%f20, [%rd23];
	fma.rn.f32 	%f21, %f19, %f20, %f18;
	ld.global.f32 	%f22, [%rd60+-8];
	ld.global.f32 	%f23, [%rd25];
	fma.rn.f32 	%f24, %f22, %f23, %f21;
	ld.global.f32 	%f25, [%rd60+-4];
	ld.global.f32 	%f26, [%rd27];
	fma.rn.f32 	%f27, %f25, %f26, %f24;
	ld.global.f32 	%f28, [%rd60];
	ld.global.f32 	%f29, [%rd28];
	fma.rn.f32 	%f30, %f28, %f29, %f27;
	ld.global.f32 	%f31, [%rd60+4];
	ld.global.f32 	%f32, [%rd29];
	fma.rn.f32 	%f33, %f31, %f32, %f30;
	ld.global.f32 	%f34, [%rd60+8];
	ld.global.f32 	%f35, [%rd30];
	fma.rn.f32 	%f36, %f34, %f35, %f33;
	ld.global.f32 	%f37, [%rd60+12];
	ld.global.f32 	%f38, [%rd31];
	fma.rn.f32 	%f66, %f37, %f38, %f36;
	add.s32 	%r38, %r38, 8;
	add.s32 	%r37, %r37, %r29;
	add.s64 	%rd60, %rd60, 32;
	setp.ne.s32 	%p3, %r38, 0;
	@%p3 bra 	$L__BB0_3;
$L__BB0_4:
	setp.eq.s32 	%p4, %r3, 0;
	@%p4 bra 	$L__BB0_12;
	and.b32  	%r11, %r16, 3;
	setp.lt.u32 	%p5, %r3, 4;
	@%p5 bra 	$L__BB0_7;
	add.s32 	%r30, %r40, %r2;
	mul.wide.u32 	%rd32, %r30, 4;
	add.s64 	%rd33, %rd1, %rd32;
	ld.global.f32 	%f40, [%rd33];
	mad.lo.s32 	%r31, %r40, %r16, %r1;
	mul.wide.s32 	%rd34, %r31, 4;
	add.s64 	%rd35, %rd1, %rd34;
	ld.global.f32 	%f41, [%rd35];
	fma.rn.f32 	%f42, %f40, %f41, %f66;
	cvt.u64.u32 	%rd36, %r2;
	cvt.u64.u32 	%rd37, %r40;
	add.s64 	%rd38, %rd37, %rd36;
	shl.b64 	%rd39, %rd38, 2;
	add.s64 	%rd40, %rd1, %rd39;
	ld.global.f32 	%f43, [%rd40+4];
	mul.wide.s32 	%rd41, %r16, 4;
	add.s64 	%rd42, %rd35, %rd41;
	ld.global.f32 	%f44, [%rd42];
	fma.rn.f32 	%f45, %f43, %f44, %f42;
	ld.global.f32 	%f46, [%rd40+8];
	add.s64 	%rd43, %rd42, %rd41;
	ld.global.f32 	%f47, [%rd43];
	fma.rn.f32 	%f48, %f46, %f47, %f45;
	ld.global.f32 	%f49, [%rd40+12];
	add.s64 	%rd44, %rd43, %rd41;
	ld.global.f32 	%f50, [%rd44];
	fma.rn.f32 	%f66, %f49, %f50, %f48;
	add.s32 	%r40, %r40, 4;
$L__BB0_7:
	setp.eq.s32 	%p6, %r11, 0;
	@%p6 bra 	$L__BB0_12;
	setp.eq.s32 	%p7, %r11, 1;
	@%p7 bra 	$L__BB0_10;
	add.s32 	%r32, %r40, %r2;
	mul.wide.u32 	%rd45, %r32, 4;
	add.s64 	%rd46, %rd1, %rd45;
	ld.global.f32 	%f52, [%rd46];
	mad.lo.s32 	%r33, %r40, %r16, %r1;
	mul.wide.s32 	%rd47, %r33, 4;
	add.s64 	%rd48, %rd1, %rd47;
	ld.global.f32 	%f53, [%rd48];
	fma.rn.f32 	%f54, %f52, %f53, %f66;
	cvt.u64.u32 	%rd49, %r2;
	cvt.u64.u32 	%rd50, %r40;
	add.s64 	%rd51, %rd50, %rd49;
	shl.b64 	%rd52, %rd51, 2;
	add.s64 	%rd53, %rd1, %rd52;
	ld.global.f32 	%f55, [%rd53+4];
	mul.wide.s32 	%rd54, %r16, 4;
	add.s64 	%rd55, %rd48, %rd54;
	ld.global.f32 	%f56, [%rd55];
	fma.rn.f32 	%f66, %f55, %f56, %f54;
	add.s32 	%r40, %r40, 2;
$L__BB0_10:
	and.b32  	%r34, %r16, 1;
	setp.eq.b32 	%p8, %r34, 1;
	not.pred 	%p9, %p8;
	@%p9 bra 	$L__BB0_12;
	add.s32 	%r35, %r40, %r2;
	mul.wide.u32 	%rd56, %r35, 4;
	add.s64 	%rd57, %rd1, %rd56;
	ld.global.f32 	%f57, [%rd57];
	mad.lo.s32 	%r36, %r40, %r16, %r1;
	mul.wide.s32 	%rd58, %r36, 4;
	add.s64 	%rd59, %rd1, %rd58;
	ld.global.f32 	%f58, [%rd59];
	fma.rn.f32 	%f66, %f57, %f58, %f66;
$L__BB0_12:
	st.global.f32 	[%rd2], %f66;
$L__BB0_13:
	ret;

}


// ===== COMPILED SASS (sm_100) =====

	.target	sm_100

	.elftype	@"ET_EXEC"


//--------------------- .note.nv.tkinfo           --------------------------
	.section	.note.nv.tkinfo,"",@"SHT_NOTE"
	.sectionflags	@"SHF_NOTE_NV_TKINFO"
	.tkinfo
        /*0018*/ 	.word	0x00000002
        /*0030*/ 	.string	""
        /*0030*/ 	.string	"ptxas"
        /*0030*/ 	.string	"Cuda compilation tools, release 13.0, V13.0.88"
        /*0030*/ 	.string	"Build cuda_13.0.r13.0/compiler.36424714_0"
        /*0030*/ 	.string	"-arch sm_100 -m 64 "



//--------------------- .note.nv.cuinfo           --------------------------
	.section	.note.nv.cuinfo,"",@"SHT_NOTE"
	.sectionflags	@"SHF_NOTE_NV_CUINFO"
        /*0018*/ 	.short	0x0002
        /*001a*/ 	.short	0x0064
        /*001c*/ 	.short	0x0082
	.zero		2


//--------------------- .nv.info                  --------------------------
	.section	.nv.info,"",@"SHT_CUDA_INFO"
	.align	4


	//----- nvinfo : EIATTR_REGCOUNT
	.align		4
        /*0000*/ 	.byte	0x04, 0x2f
        /*0002*/ 	.short	(.L_1 - .L_0)
	.align		4
.L_0:
        /*0004*/ 	.word	index@(kernel)
        /*0008*/ 	.word	0x00000020


	//----- nvinfo : EIATTR_FRAME_SIZE
	.align		4
.L_1:
        /*000c*/ 	.byte	0x04, 0x11
        /*000e*/ 	.short	(.L_3 - .L_2)
	.align		4
.L_2:
        /*0010*/ 	.word	index@(kernel)
        /*0014*/ 	.word	0x00000000


	//----- nvinfo : EIATTR_MIN_STACK_SIZE
	.align		4
.L_3:
        /*0018*/ 	.byte	0x04, 0x12
        /*001a*/ 	.short	(.L_5 - .L_4)
	.align		4
.L_4:
        /*001c*/ 	.word	index@(kernel)
        /*0020*/ 	.word	0x00000000
.L_5:


//--------------------- .nv.compat                --------------------------
	.section	.nv.compat,"",@"SHT_CUDA_COMPAT_INFO"
	.align	4
        /*0000*/ 	.byte	0x02, 0x09, 0x00, 0x00, 0x02, 0x02, 0x01, 0x00, 0x02, 0x05, 0x05, 0x00, 0x03, 0x07, 0x01, 0x01
        /*0010*/ 	.byte	0x02, 0x03, 0x00, 0x00, 0x02, 0x06, 0x01, 0x00, 0x04, 0x0b, 0x08, 0x00, 0x09, 0x00, 0x00, 0x00
        /*0020*/ 	.byte	0x00, 0x00, 0x00, 0x00


//--------------------- .nv.info.kernel           --------------------------
	.section	.nv.info.kernel,"",@"SHT_CUDA_INFO"
	.sectionflags	@""
	.align	4


	//----- nvinfo : EIATTR_CUDA_API_VERSION
	.align		4
        /*0000*/ 	.byte	0x04, 0x37
        /*0002*/ 	.short	(.L_7 - .L_6)
.L_6:
        /*0004*/ 	.word	0x00000082


	//----- nvinfo : EIATTR_KPARAM_INFO
	.align		4
.L_7:
        /*0008*/ 	.byte	0x04, 0x17
        /*000a*/ 	.short	(.L_9 - .L_8)
.L_8:
        /*000c*/ 	.word	0x00000000
        /*0010*/ 	.short	0x0003
        /*0012*/ 	.short	0x0018
        /*0014*/ 	.byte	0x00, 0xf0, 0x11, 0x00


	//----- nvinfo : EIATTR_KPARAM_INFO
	.align		4
.L_9:
        /*0018*/ 	.byte	0x04, 0x17
        /*001a*/ 	.short	(.L_11 - .L_10)
.L_10:
        /*001c*/ 	.word	0x00000000
        /*0020*/ 	.short	0x0002
        /*0022*/ 	.short	0x0010
        /*0024*/ 	.byte	0x00, 0xf5, 0x21, 0x00


	//----- nvinfo : EIATTR_KPARAM_INFO
	.align		4
.L_11:
        /*0028*/ 	.byte	0x04, 0x17
        /*002a*/ 	.short	(.L_13 - .L_12)
.L_12:
        /*002c*/ 	.word	0x00000000
        /*0030*/ 	.short	0x0001
        /*0032*/ 	.short	0x0008
        /*0034*/ 	.byte	0x00, 0xf5, 0x21, 0x00


	//----- nvinfo : EIATTR_KPARAM_INFO
	.align		4
.L_13:
        /*0038*/ 	.byte	0x04, 0x17
        /*003a*/ 	.short	(.L_15 - .L_14)
.L_14:
        /*003c*/ 	.word	0x00000000
        /*0040*/ 	.short	0x0000
        /*0042*/ 	.short	0x0000
        /*0044*/ 	.byte	0x00, 0xf5, 0x21, 0x00


	//----- nvinfo : EIATTR_SPARSE_MMA_MASK
	.align		4
.L_15:
        /*0048*/ 	.byte	0x03, 0x50
        /*004a*/ 	.short	0x0000


	//----- nvinfo : EIATTR_MAXREG_COUNT
	.align		4
        /*004c*/ 	.byte	0x03, 0x1b
        /*004e*/ 	.short	0x00ff


	//----- nvinfo : EIATTR_MERCURY_ISA_VERSION
	.align		4
        /*0050*/ 	.byte	0x03, 0x5f
        /*0052*/ 	.short	0x0101


	//----- nvinfo : EIATTR_VRC_CTA_INIT_COUNT
	.align		4
        /*0054*/ 	.byte	0x02, 0x4a
	.zero		1
	.zero		1


	//----- nvinfo : EIATTR_EXIT_INSTR_OFFSETS
	.align		4
        /*0058*/ 	.byte	0x04, 0x1c
        /*005a*/ 	.short	(.L_17 - .L_16)


	//   ....[0]....
.L_16:
        /*005c*/ 	.word	0x00000120


	//   ....[1]....
        /*0060*/ 	.word	0x00000a40


	//----- nvinfo : EIATTR_CBANK_PARAM_SIZE
	.align		4
.L_17:
        /*0064*/ 	.byte	0x03, 0x19
        /*0066*/ 	.short	0x001c


	//----- nvinfo : EIATTR_PARAM_CBANK
	.align		4
        /*0068*/ 	.byte	0x04, 0x0a
        /*006a*/ 	.short	(.L_19 - .L_18)
	.align		4
.L_18:
        /*006c*/ 	.word	index@(.nv.constant0.kernel)
        /*0070*/ 	.short	0x0380
        /*0072*/ 	.short	0x001c


	//----- nvinfo : EIATTR_SW_WAR
	.align		4
.L_19:
        /*0074*/ 	.byte	0x04, 0x36
        /*0076*/ 	.short	(.L_21 - .L_20)
.L_20:
        /*0078*/ 	.word	0x00000008
.L_21:


//--------------------- .nv.callgraph             --------------------------
	.section	.nv.callgraph,"",@"SHT_CUDA_CALLGRAPH"
	.align	4
	.sectionentsize	8
	.align		4
        /*0000*/ 	.word	0x00000000
	.align		4
        /*0004*/ 	.word	0xffffffff
	.align		4
        /*0008*/ 	.word	0x00000000
	.align		4
        /*000c*/ 	.word	0xfffffffe
	.align		4
        /*0010*/ 	.word	0x00000000
	.align		4
        /*0014*/ 	.word	0xfffffffd
	.align		4
        /*0018*/ 	.word	0x00000000
	.align		4
        /*001c*/ 	.word	0xfffffffc


//--------------------- .text.kernel              --------------------------
	.section	.text.kernel,"ax",@progbits
	.align	128
        .global         kernel
        .type           kernel,@function
        .size           kernel,(.L_x_5 - kernel)
        .other          kernel,@"STO_CUDA_ENTRY STV_DEFAULT"
kernel:
.text.kernel:
[----:B------:R-:W-:Y:S01]  /*0000*/  LDC R1, c[0x0][0x37c] ;  /* 0x0000df00ff017b82 */ /* 0x000fe20000000800 */
[----:B------:R-:W0:Y:S07]  /*0010*/  S2R R4, SR_TID.Y ;  /* 0x0000000000047919 */ /* 0x000e2e0000002200 */
[----:B------:R-:W1:Y:S01]  /*0020*/  LDC R0, c[0x0][0x360] ;  /* 0x0000d800ff007b82 */ /* 0x000e620000000800 */
[----:B------:R-:W2:Y:S01]  /*0030*/  LDCU UR16, c[0x0][0x398] ;  /* 0x00007300ff1077ac */ /* 0x000ea20008000800 */
[----:B------:R-:W1:Y:S01]  /*0040*/  S2R R7, SR_TID.X ;  /* 0x0000000000077919 */ /* 0x000e620000002100 */
[----:B------:R-:W3:Y:S05]  /*0050*/  LDCU.64 UR14, c[0x0][0x358] ;  /* 0x00006b00ff0e77ac */ /* 0x000eea0008000a00 */
[----:B------:R-:W0:Y:S08]  /*0060*/  S2UR UR5, SR_CTAID.Y ;  /* 0x00000000000579c3 */ /* 0x000e300000002600 */
[----:B------:R-:W0:Y:S08]  /*0070*/  LDC R5, c[0x0][0x364] ;  /* 0x0000d900ff057b82 */ /* 0x000e300000000800 */
[----:B------:R-:W1:Y:S08]  /*0080*/  S2UR UR4, SR_CTAID.X ;  /* 0x00000000000479c3 */ /* 0x000e700000002500 */
[----:B------:R-:W4:Y:S01]  /*0090*/  LDC.64 R2, c[0x0][0x390] ;  /* 0x0000e400ff027b82 */ /* 0x000f220000000a00 */
[----:B0-----:R-:W-:-:S04]  /*00a0*/  IMAD R5, R5, UR5, R4 ;  /* 0x0000000505057c24 */ /* 0x001fc8000f8e0204 */
[----:B--2---:R-:W-:Y:S02]  /*00b0*/  IMAD R15, R5, UR16, RZ ;  /* 0x00000010050f7c24 */ /* 0x004fe4000f8e02ff */
[----:B-1----:R-:W-:-:S05]  /*00c0*/  IMAD R0, R0, UR4, R7 ;  /* 0x0000000400007c24 */ /* 0x002fca000f8e0207 */
[C---:B------:R-:W-:Y:S02]  /*00d0*/  VIMNMX R4, PT, PT, R0.reuse, R5, !PT ;  /* 0x0000000500047248 */ /* 0x040fe40007fe0100 */
[----:B------:R-:W-:Y:S02]  /*00e0*/  IADD3 R5, PT, PT, R0, R15, RZ ;  /* 0x0000000f00057210 */ /* 0x000fe40007ffe0ff */
[----:B------:R-:W-:-:S03]  /*00f0*/  ISETP.GE.AND P0, PT, R4, UR16, PT ;  /* 0x0000001004007c0c */ /* 0x000fc6000bf06270 */
[----:B----4-:R-:W-:-:S05]  /*0100*/  IMAD.WIDE R2, R5, 0x4, R2 ;  /* 0x0000000405027825 */ /* 0x010fca00078e0202 */
[----:B---3--:R0:W-:Y:S05]  /*0110*/  STG.E desc[UR14][R2.64], RZ ;  /* 0x000000ff02007986 */ /* 0x0081ea000c10190e */
[----:B------:R-:W-:Y:S05]  /*0120*/  @P0 EXIT ;  /* 0x000000000000094d */ /* 0x000fea0003800000 */
[----:B------:R-:W-:Y:S01]  /*0130*/  UISETP.GE.U32.AND UP0, UPT, UR16, 0x8, UPT ;  /* 0x000000081000788c */ /* 0x000fe2000bf06070 */
[----:B------:R-:W-:Y:S01]  /*0140*/  HFMA2 R17, -RZ, RZ, 0, 0 ;  /* 0x00000000ff117431 */ /* 0x000fe200000001ff */
[----:B------:R-:W-:-:S07]  /*0150*/  UMOV UR4, URZ ;  /* 0x000000ff00047c82 */ /* 0x000fce0008000000 */
[----:B------:R-:W-:Y:S05]  /*0160*/  BRA.U !UP0, `(.L_x_0) ;  /* 0x0000000108f07547 */ /* 0x000fea000b800000 */
[----:B------:R-:W1:Y:S01]  /*0170*/  LDCU.64 UR18, c[0x0][0x380] ;  /* 0x00007000ff1277ac */ /* 0x000e620008000a00 */
[----:B------:R-:W-:Y:S02]  /*0180*/  MOV R4, 0x4 ;  /* 0x0000000400047802 */ /* 0x000fe40000000f00 */
[----:B------:R-:W-:Y:S01]  /*0190*/  MOV R17, RZ ;  /* 0x000000ff00117202 */ /* 0x000fe20000000f00 */
[----:B------:R-:W-:Y:S01]  /*01a0*/  ULOP3.LUT UR4, UR16, 0x7ffffff8, URZ, 0xc0, !UPT ;  /* 0x7ffffff810047892 */ /* 0x000fe2000f8ec0ff */
[----:B------:R-:W-:-:S03]  /*01b0*/  MOV R16, R0 ;  /* 0x0000000000107202 */ /* 0x000fc60000000f00 */
[----:B------:R-:W-:Y:S01]  /*01c0*/  UIADD3 UR5, UPT, UPT, -UR4, URZ, URZ ;  /* 0x000000ff04057290 */ /* 0x000fe2000fffe1ff */
[----:B-1----:R-:W-:Y:S01]  /*01d0*/  IMAD.WIDE.U32 R4, R15, R4, UR18 ;  /* 0x000000120f047e25 */ /* 0x002fe2000f8e0004 */
[----:B------:R-:W-:Y:S02]  /*01e0*/  UIMAD.WIDE UR6, UR16, 0x10, UR18 ;  /* 0x00000010100678a5 */ /* 0x000fe4000f8e0212 */
[----:B------:R-:W-:Y:S01]  /*01f0*/  UIMAD.WIDE UR8, UR16, 0x14, UR18 ;  /* 0x00000014100878a5 */ /* 0x000fe2000f8e0212 */
[----:B------:R-:W-:Y:S01]  /*0200*/  IADD3 R4, P0, PT, R4, 0x10, RZ ;  /* 0x0000001004047810 */ /* 0x000fe20007f1e0ff */
[----:B------:R-:W-:Y:S02]  /*0210*/  UIMAD.WIDE UR10, UR16, 0x18, UR18 ;  /* 0x00000018100a78a5 */ /* 0x000fe4000f8e0212 */
[----:B------:R-:W-:Y:S01]  /*0220*/  UIMAD.WIDE UR12, UR16, 0x1c, UR18 ;  /* 0x0000001c100c78a5 */ /* 0x000fe2000f8e0212 */
[----:B------:R-:W-:-:S11]  /*0230*/  IADD3.X R5, PT, PT, RZ, R5, RZ, P0, !PT ;  /* 0x00000005ff057210 */ /* 0x000fd600007fe4ff */
.L_x_1:
[----:B------:R-:W-:Y:S01]  /*0240*/  MOV R7, 0x4 ;  /* 0x0000000400077802 */ /* 0x000fe20000000f00 */
[----:B------:R-:W-:Y:S01]  /*0250*/  IMAD.U32 R13, RZ, RZ, UR16 ;  /* 0x00000010ff0d7e24 */ /* 0x000fe2000f8e00ff */
[----:B------:R-:W-:Y:S01]  /*0260*/  MOV R25, UR16 ;  /* 0x0000001000197c02 */ /* 0x000fe20008000f00 */
[----:B------:R-:W2:Y:S01]  /*0270*/  LDG.E R14, desc[UR14][R4.64+-0x10] ;  /* 0xfffff00e040e7981 */ /* 0x000ea2000c1e1900 */
[----:B------:R-:W-:Y:S01]  /*0280*/  MOV R27, UR16 ;  /* 0x00000010001b7c02 */ /* 0x000fe20008000f00 */
[----:B------:R-:W-:-:S04]  /*0290*/  IMAD.WIDE R6, R16, R7, UR18 ;  /* 0x0000001210067e25 */ /* 0x000fc8000f8e0207 */
[----:B------:R-:W-:Y:S01]  /*02a0*/  HFMA2 R9, -RZ, RZ, 0, 2.384185791015625e-07 ;  /* 0x00000004ff097431 */ /* 0x000fe200000001ff */
[----:B------:R-:W3:Y:S01]  /*02b0*/  LDG.E R23, desc[UR14][R4.64+-0xc] ;  /* 0xfffff40e04177981 */ /* 0x000ee2000c1e1900 */
[----:B------:R-:W-:-:S03]  /*02c0*/  IMAD.WIDE R24, R25, 0x4, R6 ;  /* 0x0000000419187825 */ /* 0x000fc600078e0206 */
[----:B------:R1:W2:Y:S01]  /*02d0*/  LDG.E R18, desc[UR14][R6.64] ;  /* 0x0000000e06127981 */ /* 0x0002a2000c1e1900 */
[----:B------:R-:W-:-:S03]  /*02e0*/  IMAD.WIDE R12, R13, 0x8, R6 ;  /* 0x000000080d0c7825 */ /* 0x000fc600078e0206 */
[----:B------:R-:W4:Y:S04]  /*02f0*/  LDG.E R21, desc[UR14][R4.64+-0x8] ;  /* 0xfffff80e04157981 */ /* 0x000f28000c1e1900 */
[----:B------:R-:W3:Y:S01]  /*0300*/  LDG.E R24, desc[UR14][R24.64] ;  /* 0x0000000e18187981 */ /* 0x000ee2000c1e1900 */
[----:B------:R-:W-:-:S04]  /*0310*/  IMAD.WIDE R26, R27, 0xc, R6 ;  /* 0x0000000c1b1a7825 */ /* 0x000fc800078e0206 */
[----:B------:R-:W-:Y:S01]  /*0320*/  HFMA2 R11, -RZ, RZ, 0, 2.384185791015625e-07 ;  /* 0x00000004ff0b7431 */ /* 0x000fe200000001ff */
[----:B------:R-:W-:Y:S01]  /*0330*/  MOV R29, 0x4 ;  /* 0x00000004001d7802 */ /* 0x000fe20000000f00 */
[----:B------:R5:W4:Y:S01]  /*0340*/  LDG.E R22, desc[UR14][R12.64] ;  /* 0x0000000e0c167981 */ /* 0x000b22000c1e1900 */
[----:B------:R-:W-:-:S03]  /*0350*/  IMAD.WIDE R8, R16, R9, UR6 ;  /* 0x0000000610087e25 */ /* 0x000fc6000f8e0209 */
[----:B------:R-:W4:Y:S01]  /*0360*/  LDG.E R20, desc[UR14][R26.64] ;  /* 0x0000000e1a147981 */ /* 0x000f22000c1e1900 */
[----:B-1----:R-:W-:-:S03]  /*0370*/  IMAD.WIDE R6, R16, R29, UR8 ;  /* 0x0000000810067e25 */ /* 0x002fc6000f8e021d */
[----:B------:R-:W4:Y:S01]  /*0380*/  LDG.E R19, desc[UR14][R4.64+-0x4] ;  /* 0xfffffc0e04137981 */ /* 0x000f22000c1e1900 */
[C---:B------:R-:W-:Y:S01]  /*0390*/  IMAD.WIDE R10, R16.reuse, R11, UR10 ;  /* 0x0000000a100a7e25 */ /* 0x040fe2000f8e020b */
[----:B-----5:R-:W-:Y:S02]  /*03a0*/  MOV R13, 0x4 ;  /* 0x00000004000d7802 */ /* 0x020fe40000000f00 */
[----:B------:R-:W5:Y:S04]  /*03b0*/  LDG.E R8, desc[UR14][R8.64] ;  /* 0x0000000e08087981 */ /* 0x000f68000c1e1900 */
[----:B------:R-:W5:Y:S01]  /*03c0*/  LDG.E R25, desc[UR14][R4.64] ;  /* 0x0000000e04197981 */ /* 0x000f62000c1e1900 */
[----:B------:R-:W-:-:S03]  /*03d0*/  IMAD.WIDE R12, R16, R13, UR12 ;  /* 0x0000000c100c7e25 */ /* 0x000fc6000f8e020d */
[----:B------:R-:W5:Y:S04]  /*03e0*/  LDG.E R7, desc[UR14][R6.64] ;  /* 0x0000000e06077981 */ /* 0x000f68000c1e1900 */
[----:B------:R-:W5:Y:S04]  /*03f0*/  LDG.E R26, desc[UR14][R4.64+0x4] ;  /* 0x0000040e041a7981 */ /* 0x000f68000c1e1900 */
[----:B------:R-:W5:Y:S04]  /*0400*/  LDG.E R10, desc[UR14][R10.64] ;  /* 0x0000000e0a0a7981 */ /* 0x000f68000c1e1900 */
[----:B------:R-:W5:Y:S04]  /*0410*/  LDG.E R27, desc[UR14][R4.64+0x8] ;  /* 0x0000080e041b7981 */ /* 0x000f68000c1e1900 */
[----:B------:R-:W5:Y:S04]  /*0420*/  LDG.E R13, desc[UR14][R12.64] ;  /* 0x0000000e0c0d7981 */ /* 0x000f68000c1e1900 */
[----:B------:R1:W5:Y:S01]  /*0430*/  LDG.E R28, desc[UR14][R4.64+0xc] ;  /* 0x00000c0e041c7981 */ /* 0x000362000c1e1900 */
[----:B------:R-:W-:-:S04]  /*0440*/  UIADD3 UR5, UPT, UPT, UR5, 0x8, URZ ;  /* 0x0000000805057890 */ /* 0x000fc8000fffe0ff */
[----:B------:R-:W-:Y:S01]  /*0450*/  UISETP.NE.AND UP0, UPT, UR5, URZ, UPT ;  /* 0x000000ff0500728c */ /* 0x000fe2000bf05270 */
[----:B-1----:R-:W-:-:S04]  /*0460*/  IADD3 R4, P0, PT, R4, 0x20, RZ ;  /* 0x0000002004047810 */ /* 0x002fc80007f1e0ff */
[----:B------:R-:W-:Y:S01]  /*0470*/  IADD3.X R5, PT, PT, RZ, R5, RZ, P0, !PT ;  /* 0x00000005ff057210 */ /* 0x000fe200007fe4ff */
[----:B--2---:R-:W-:-:S04]  /*0480*/  FFMA R14, R14, R18, R17 ;  /* 0x000000120e0e7223 */ /* 0x004fc80000000011 */
[----:B---3--:R-:W-:-:S04]  /*0490*/  FFMA R14, R23, R24, R14 ;  /* 0x00000018170e7223 */ /* 0x008fc8000000000e */
[----:B----4-:R-:W-:-:S04]  /*04a0*/  FFMA R14, R21, R22, R14 ;  /* 0x00000016150e7223 */ /* 0x010fc8000000000e */
[----:B------:R-:W-:-:S04]  /*04b0*/  FFMA R14, R19, R20, R14 ;  /* 0x00000014130e7223 */ /* 0x000fc8000000000e */
[----:B-----5:R-:W-:-:S04]  /*04c0*/  FFMA R25, R25, R8, R14 ;  /* 0x0000000819197223 */ /* 0x020fc8000000000e */
[----:B------:R-:W-:Y:S01]  /*04d0*/  FFMA R26, R26, R7, R25 ;  /* 0x000000071a1a7223 */ /* 0x000fe20000000019 */
[----:B------:R-:W-:-:S03]  /*04e0*/  MOV R7, UR16 ;  /* 0x0000001000077c02 */ /* 0x000fc60008000f00 */
[----:B------:R-:W-:Y:S02]  /*04f0*/  FFMA R27, R27, R10, R26 ;  /* 0x0000000a1b1b7223 */ /* 0x000fe4000000001a */
[----:B------:R-:W-:Y:S02]  /*0500*/  IMAD R16, R7, 0x8, R16 ;  /* 0x0000000807107824 */ /* 0x000fe400078e0210 */
[----:B------:R-:W-:Y:S01]  /*0510*/  FFMA R17, R28, R13, R27 ;  /* 0x0000000d1c117223 */ /* 0x000fe2000000001b */
[----:B------:R-:W-:Y:S06]  /*0520*/  BRA.U UP0, `(.L_x_1) ;  /* 0xfffffffd00447547 */ /* 0x000fec000b83ffff */
.L_x_0:
[----:B------:R-:W-:-:S04]  /*0530*/  ULOP3.LUT UR6, UR16, 0x7, URZ, 0xc0, !UPT ;  /* 0x0000000710067892 */ /* 0x000fc8000f8ec0ff */
[----:B------:R-:W-:-:S09]  /*0540*/  UISETP.NE.AND UP0, UPT, UR6, URZ, UPT ;  /* 0x000000ff0600728c */ /* 0x000fd2000bf05270 */
[----:B------:R-:W-:Y:S05]  /*0550*/  BRA.U !UP0, `(.L_x_2) ;  /* 0x0000000508347547 */ /* 0x000fea000b800000 */
[----:B------:R-:W-:Y:S02]  /*0560*/  UISETP.GE.U32.AND UP0, UPT, UR6, 0x4, UPT ;  /* 0x000000040600788c */ /* 0x000fe4000bf06070 */
[----:B------:R-:W-:-:S04]  /*0570*/  ULOP3.LUT UR5, UR16, 0x3, URZ, 0xc0, !UPT ;  /* 0x0000000310057892 */ /* 0x000fc8000f8ec0ff */
[----:B------:R-:W-:-:S03]  /*0580*/  UISETP.NE.AND UP1, UPT, UR5, URZ, UPT ;  /* 0x000000ff0500728c */ /* 0x000fc6000bf25270 */
[----:B------:R-:W-:Y:S08]  /*0590*/  BRA.U !UP0, `(.L_x_3) ;  /* 0x0000000108787547 */ /* 0x000ff0000b800000 */
[----:B------:R-:W1:Y:S01]  /*05a0*/  LDC.64 R8, c[0x0][0x380] ;  /* 0x0000e000ff087b82 */ /* 0x000e620000000a00 */
[----:B------:R-:W2:Y:S01]  /*05b0*/  LDCU.64 UR6, c[0x0][0x380] ;  /* 0x00007000ff0677ac */ /* 0x000ea20008000a00 */
[----:B------:R-:W-:Y:S02]  /*05c0*/  MOV R7, UR4 ;  /* 0x0000000400077c02 */ /* 0x000fe40008000f00 */
[----:B------:R-:W-:Y:S02]  /*05d0*/  IADD3 R5, PT, PT, R15, UR4, RZ ;  /* 0x000000040f057c10 */ /* 0x000fe4000fffe0ff */
[----:B------:R-:W-:Y:S01]  /*05e0*/  MOV R11, UR16 ;  /* 0x00000010000b7c02 */ /* 0x000fe20008000f00 */
[----:B------:R-:W-:Y:S01]  /*05f0*/  IMAD R7, R7, UR16, R0 ;  /* 0x0000001007077c24 */ /* 0x000fe2000f8e0200 */
[----:B------:R-:W-:Y:S02]  /*0600*/  IADD3 R12, P0, PT, R15, UR4, RZ ;  /* 0x000000040f0c7c10 */ /* 0x000fe4000ff1e0ff */
[----:B------:R-:W-:Y:S01]  /*0610*/  MOV R13, UR16 ;  /* 0x00000010000d7c02 */ /* 0x000fe20008000f00 */
[----:B-1----:R-:W-:-:S04]  /*0620*/  IMAD.WIDE R6, R7, 0x4, R8 ;  /* 0x0000000407067825 */ /* 0x002fc800078e0208 */
[----:B------:R-:W-:Y:S01]  /*0630*/  IMAD.WIDE.U32 R8, R5, 0x4, R8 ;  /* 0x0000000405087825 */ /* 0x000fe200078e0008 */
[----:B------:R-:W-:Y:S02]  /*0640*/  IADD3.X R5, PT, PT, RZ, RZ, RZ, P0, !PT ;  /* 0x000000ffff057210 */ /* 0x000fe400007fe4ff */
[C---:B--2---:R-:W-:Y:S01]  /*0650*/  LEA R4, P0, R12.reuse, UR6, 0x2 ;  /* 0x000000060c047c11 */ /* 0x044fe2000f8010ff */
[----:B------:R-:W-:Y:S02]  /*0660*/  IMAD.WIDE R10, R11, 0x4, R6 ;  /* 0x000000040b0a7825 */ /* 0x000fe400078e0206 */
[----:B------:R-:W2:Y:S01]  /*0670*/  LDG.E R8, desc[UR14][R8.64] ;  /* 0x0000000e08087981 */ /* 0x000ea2000c1e1900 */
[----:B------:R-:W-:Y:S01]  /*0680*/  LEA.HI.X R5, R12, UR7, R5, 0x2, P0 ;  /* 0x000000070c057c11 */ /* 0x000fe200080f1405 */
[----:B------:R-:W-:Y:S02]  /*0690*/  IMAD.U32 R19, RZ, RZ, UR16 ;  /* 0x00000010ff137e24 */ /* 0x000fe4000f8e00ff */
[----:B------:R-:W2:Y:S01]  /*06a0*/  LDG.E R6, desc[UR14][R6.64] ;  /* 0x0000000e06067981 */ /* 0x000ea2000c1e1900 */
[----:B------:R-:W-:-:S03]  /*06b0*/  IMAD.WIDE R12, R13, 0x4, R10 ;  /* 0x000000040d0c7825 */ /* 0x000fc600078e020a */
[----:B------:R-:W3:Y:S04]  /*06c0*/  LDG.E R14, desc[UR14][R10.64] ;  /* 0x0000000e0a0e7981 */ /* 0x000ee8000c1e1900 */
[----:B------:R-:W3:Y:S01]  /*06d0*/  LDG.E R21, desc[UR14][R4.64+0x4] ;  /* 0x0000040e04157981 */ /* 0x000ee2000c1e1900 */
[----:B------:R-:W-:-:S03]  /*06e0*/  IMAD.WIDE R18, R19, 0x4, R12 ;  /* 0x0000000413127825 */ /* 0x000fc600078e020c */
[----:B------:R-:W4:Y:S04]  /*06f0*/  LDG.E R16, desc[UR14][R12.64] ;  /* 0x0000000e0c107981 */ /* 0x000f28000c1e1900 */
[----:B------:R-:W4:Y:S04]  /*0700*/  LDG.E R23, desc[UR14][R4.64+0x8] ;  /* 0x0000080e04177981 */ /* 0x000f28000c1e1900 */
[----:B------:R-:W5:Y:S04]  /*0710*/  LDG.E R25, desc[UR14][R4.64+0xc] ;  /* 0x00000c0e04197981 */ /* 0x000f68000c1e1900 */
[----:B------:R-:W5:Y:S01]  /*0720*/  LDG.E R18, desc[UR14][R18.64] ;  /* 0x0000000e12127981 */ /* 0x000f62000c1e1900 */
[----:B------:R-:W-:Y:S01]  /*0730*/  UIADD3 UR4, UPT, UPT, UR4, 0x4, URZ ;  /* 0x0000000404047890 */ /* 0x000fe2000fffe0ff */
[----:B--2---:R-:W-:-:S04]  /*0740*/  FFMA R8, R8, R6, R17 ;  /* 0x0000000608087223 */ /* 0x004fc80000000011 */
[----:B---3--:R-:W-:-:S04]  /*0750*/  FFMA R8, R21, R14, R8 ;  /* 0x0000000e15087223 */ /* 0x008fc80000000008 */
[----:B----4-:R-:W-:-:S04]  /*0760*/  FFMA R8, R23, R16, R8 ;  /* 0x0000001017087223 */ /* 0x010fc80000000008 */
[----:B-----5:R-:W-:-:S07]  /*0770*/  FFMA R17, R25, R18, R8 ;  /* 0x0000001219117223 */ /* 0x020fce0000000008 */
.L_x_3:
[----:B------:R-:W-:Y:S05]  /*0780*/  BRA.U !UP1, `(.L_x_2) ;  /* 0x0000000109a87547 */ /* 0x000fea000b800000 */
[----:B------:R-:W-:Y:S01]  /*0790*/  UISETP.NE.AND UP0, UPT, UR5, 0x1, UPT ;  /* 0x000000010500788c */ /* 0x000fe2000bf05270 */
[----:B------:R-:W-:Y:S01]  /*07a0*/  MOV R11, UR4 ;  /* 0x00000004000b7c02 */ /* 0x000fe20008000f00 */
[----:B------:R-:W-:Y:S02]  /*07b0*/  ULOP3.LUT UR5, UR16, 0x1, URZ, 0xc0, !UPT ;  /* 0x0000000110057892 */ /* 0x000fe4000f8ec0ff */
[----:B------:R-:W-:Y:S02]  /*07c0*/  MOV R19, UR16 ;  /* 0x0000001000137c02 */ /* 0x000fe40008000f00 */
[----:B------:R-:W-:Y:S01]  /*07d0*/  UISETP.NE.U32.AND UP1, UPT, UR5, 0x1, UPT ;  /* 0x000000010500788c */ /* 0x000fe2000bf25070 */
[----:B------:R-:W-:-:S04]  /*07e0*/  PLOP3.LUT P1, PT, PT, PT, UP0, 0x80, 0x8 ;  /* 0x000000000008781c */ /* 0x000fc80003f2f008 */
[----:B------:R-:W1:Y:S01]  /*07f0*/  @UP0 LDCU.64 UR6, c[0x0][0x380] ;  /* 0x00007000ff0607ac */ /* 0x000e620008000a00 */
[----:B------:R-:W-:Y:S01]  /*0800*/  PLOP3.LUT P0, PT, PT, PT, UP1, 0x80, 0x8 ;  /* 0x000000000008781c */ /* 0x000fe20003f0f018 */
[----:B------:R-:W2:Y:S04]  /*0810*/  @UP0 LDCU.64 UR8, c[0x0][0x380] ;  /* 0x00007000ff0807ac */ /* 0x000ea80008000a00 */
[----:B------:R-:W3:Y:S03]  /*0820*/  @!UP1 LDCU.64 UR10, c[0x0][0x380] ;  /* 0x00007000ff0a97ac */ /* 0x000ee60008000a00 */
[C---:B------:R-:W-:Y:S02]  /*0830*/  @P1 IADD3 R5, PT, PT, R15.reuse, UR4, RZ ;  /* 0x000000040f051c10 */ /* 0x040fe4000fffe0ff */
[----:B------:R-:W-:Y:S01]  /*0840*/  @P1 IADD3 R10, P2, PT, R15, UR4, RZ ;  /* 0x000000040f0a1c10 */ /* 0x000fe2000ff5e0ff */
[----:B------:R-:W-:Y:S01]  /*0850*/  @UP0 UIADD3 UR4, UPT, UPT, UR4, 0x2, URZ ;  /* 0x0000000204040890 */ /* 0x000fe2000fffe0ff */
[----:B-1----:R-:W-:-:S02]  /*0860*/  MOV R8, UR6 ;  /* 0x0000000600087c02 */ /* 0x002fc40008000f00 */
[----:B------:R-:W-:Y:S02]  /*0870*/  MOV R9, UR7 ;  /* 0x0000000700097c02 */ /* 0x000fe40008000f00 */
[----:B------:R-:W-:Y:S02]  /*0880*/  MOV R6, UR6 ;  /* 0x0000000600067c02 */ /* 0x000fe40008000f00 */
[----:B------:R-:W-:Y:S01]  /*0890*/  MOV R7, UR7 ;  /* 0x0000000700077c02 */ /* 0x000fe20008000f00 */
[----:B------:R-:W-:-:S04]  /*08a0*/  @P1 IMAD.WIDE.U32 R8, R5, 0x4, R8 ;  /* 0x0000000405081825 */ /* 0x000fc800078e0008 */
[----:B------:R-:W-:Y:S02]  /*08b0*/  @P1 IMAD R5, R11, UR16, R0 ;  /* 0x000000100b051c24 */ /* 0x000fe4000f8e0200 */
[----:B------:R-:W-:Y:S01]  /*08c0*/  @P1 IMAD.X R11, RZ, RZ, RZ, P2 ;  /* 0x000000ffff0b1224 */ /* 0x000fe200010e06ff */
[C---:B--2---:R-:W-:Y:S01]  /*08d0*/  @P1 LEA R4, P2, R10.reuse, UR8, 0x2 ;  /* 0x000000080a041c11 */ /* 0x044fe2000f8410ff */
[----:B------:R-:W-:Y:S01]  /*08e0*/  @P1 IMAD.WIDE R6, R5, 0x4, R6 ;  /* 0x0000000405061825 */ /* 0x000fe200078e0206 */
[----:B------:R-:W-:Y:S01]  /*08f0*/  MOV R21, UR4 ;  /* 0x0000000400157c02 */ /* 0x000fe20008000f00 */
[----:B------:R-:W2:Y:S01]  /*0900*/  @P1 LDG.E R8, desc[UR14][R8.64] ;  /* 0x0000000e08081981 */ /* 0x000ea2000c1e1900 */
[----:B------:R-:W-:Y:S02]  /*0910*/  @P1 LEA.HI.X R5, R10, UR9, R11, 0x2, P2 ;  /* 0x000000090a051c11 */ /* 0x000fe400090f140b */
[----:B---3--:R-:W-:Y:S01]  /*0920*/  MOV R10, UR10 ;  /* 0x0000000a000a7c02 */ /* 0x008fe20008000f00 */
[----:B------:R-:W-:Y:S01]  /*0930*/  @P1 IMAD.WIDE R18, R19, 0x4, R6 ;  /* 0x0000000413121825 */ /* 0x000fe200078e0206 */
[----:B------:R-:W-:Y:S01]  /*0940*/  MOV R11, UR11 ;  /* 0x0000000b000b7c02 */ /* 0x000fe20008000f00 */
[----:B------:R-:W2:Y:S01]  /*0950*/  @P1 LDG.E R6, desc[UR14][R6.64] ;  /* 0x0000000e06061981 */ /* 0x000ea2000c1e1900 */
[----:B------:R-:W-:Y:S01]  /*0960*/  @!P0 IADD3 R15, PT, PT, R15, UR4, RZ ;  /* 0x000000040f0f8c10 */ /* 0x000fe2000fffe0ff */
[----:B------:R-:W-:Y:S01]  /*0970*/  @!P0 IMAD R21, R21, UR16, R0 ;  /* 0x0000001015158c24 */ /* 0x000fe2000f8e0200 */
[----:B------:R-:W-:Y:S01]  /*0980*/  MOV R12, UR10 ;  /* 0x0000000a000c7c02 */ /* 0x000fe20008000f00 */
[----:B------:R-:W3:Y:S01]  /*0990*/  @P1 LDG.E R18, desc[UR14][R18.64] ;  /* 0x0000000e12121981 */ /* 0x000ee2000c1e1900 */
[----:B------:R-:W-:Y:S01]  /*09a0*/  MOV R13, UR11 ;  /* 0x0000000b000d7c02 */ /* 0x000fe20008000f00 */
[----:B------:R-:W-:-:S02]  /*09b0*/  @!P0 IMAD.WIDE.U32 R10, R15, 0x4, R10 ;  /* 0x000000040f0a8825 */ /* 0x000fc400078e000a */
[----:B------:R-:W3:Y:S02]  /*09c0*/  @P1 LDG.E R5, desc[UR14][R4.64+0x4] ;  /* 0x0000040e04051981 */ /* 0x000ee4000c1e1900 */
[----:B------:R-:W-:Y:S02]  /*09d0*/  @!P0 IMAD.WIDE R12, R21, 0x4, R12 ;  /* 0x00000004150c8825 */ /* 0x000fe400078e020c */
[----:B------:R-:W4:Y:S04]  /*09e0*/  @!P0 LDG.E R10, desc[UR14][R10.64] ;  /* 0x0000000e0a0a8981 */ /* 0x000f28000c1e1900 */
[----:B------:R-:W4:Y:S01]  /*09f0*/  @!P0 LDG.E R12, desc[UR14][R12.64] ;  /* 0x0000000e0c0c8981 */ /* 0x000f22000c1e1900 */
[----:B--2---:R-:W-:-:S04]  /*0a00*/  @P1 FFMA R8, R8, R6, R17 ;  /* 0x0000000608081223 */ /* 0x004fc80000000011 */
[----:B---3--:R-:W-:-:S04]  /*0a10*/  @P1 FFMA R17, R5, R18, R8 ;  /* 0x0000001205111223 */ /* 0x008fc80000000008 */
[----:B----4-:R-:W-:-:S07]  /*0a20*/  @!P0 FFMA R17, R10, R12, R17 ;  /* 0x0000000c0a118223 */ /* 0x010fce0000000011 */
.L_x_2:
[----:B------:R-:W-:Y:S01]  /*0a30*/  STG.E desc[UR14][R2.64], R17 ;  /* 0x0000001102007986 */ /* 0x000fe2000c10190e */
[----:B------:R-:W-:Y:S05]  /*0a40*/  EXIT ;  /* 0x000000000000794d */ /* 0x000fea0003800000 */
.L_x_4:
[----:B------:R-:W-:-:S00]  /*0a50*/  BRA `(.L_x_4) ;  /* 0xfffffffc00fc7947 */ /* 0x000fc0000383ffff */
[----:B------:R-:W-:-:S00]  /*0a60*/  NOP ;  /* 0x0000000000007918 */ /* 0x000fc00000000000 */
        /* <DEDUP_REMOVED lines=9> */
.L_x_5:


//--------------------- .nv.shared.reserved.0     --------------------------
	.section	.nv.shared.reserved.0,"aw",@nobits
	.weak		__nv_reservedSMEM_offset_0_alias
	.size		__nv_reservedSMEM_offset_0_alias, 0, 64
	.other		__nv_reservedSMEM_offset_0_alias,@"STO_CUDA_RESERVED_SHARED STV_DEFAULT"
__nv_reservedSMEM_offset_0_alias:
	.zero		0
	.zero		64


//--------------------- .nv.constant0.kernel      --------------------------
	.section	.nv.constant0.kernel,"a",@progbits
	.sectionflags	@""
	.align	4
.nv.constant0.kernel:
	.zero		924


//--------------------- SYMBOLS --------------------------

	.type		.nv.reservedSmem.offset0,@object
	.size		.nv.reservedSmem.offset0,0x4
